	.headerflags	@"EF_CUDA_TEXMODE_UNIFIED EF_CUDA_64BIT_ADDRESS EF_CUDA_ACCELERATORS EF_CUDA_SM90 EF_CUDA_VIRTUAL_SM(EF_CUDA_SM90)"
	.elftype	@"ET_EXEC"


//--------------------- .nv.info                  --------------------------
	.section	.nv.info,"",@"SHT_CUDA_INFO"
	.align	4


	//----- nvinfo : EIATTR_REGCOUNT
	.align		4
        /*0000*/ 	.byte	0x04, 0x2f
        /*0002*/ 	.short	(.L_1 - .L_0)
	.align		4
.L_0:
        /*0004*/ 	.word	index@(triton_poi_fused_add_mul_0)
        /*0008*/ 	.word	0x00000010


	//----- nvinfo : EIATTR_MIN_STACK_SIZE
	.align		4
.L_1:
        /*000c*/ 	.byte	0x04, 0x12
        /*000e*/ 	.short	(.L_3 - .L_2)
	.align		4
.L_2:
        /*0010*/ 	.word	index@(triton_poi_fused_add_mul_0)
        /*0014*/ 	.word	0x00000000


	//----- nvinfo : EIATTR_FRAME_SIZE
	.align		4
.L_3:
        /*0018*/ 	.byte	0x04, 0x11
        /*001a*/ 	.short	(.L_5 - .L_4)
	.align		4
.L_4:
        /*001c*/ 	.word	index@(triton_poi_fused_add_mul_0)
        /*0020*/ 	.word	0x00000000


	//----- nvinfo : EIATTR_MIN_STACK_SIZE
	.align		4
.L_5:
        /*0024*/ 	.byte	0x04, 0x12
        /*0026*/ 	.short	(.L_7 - .L_6)
	.align		4
.L_6:
        /*0028*/ 	.word	index@(triton_poi_fused_add_mul_0)
        /*002c*/ 	.word	0x00000000
.L_7:


//--------------------- .nv.info.triton_poi_fused_add_mul_0 --------------------------
	.section	.nv.info.triton_poi_fused_add_mul_0,"",@"SHT_CUDA_INFO"
	.sectionflags	@""
	.align	4


	//----- nvinfo : EIATTR_CUDA_API_VERSION
	.align		4
        /*0000*/ 	.byte	0x04, 0x37
        /*0002*/ 	.short	(.L_9 - .L_8)
.L_8:
        /*0004*/ 	.word	0x0000007c


	//----- nvinfo : EIATTR_KPARAM_INFO
	.align		4
.L_9:
        /*0008*/ 	.byte	0x04, 0x17
        /*000a*/ 	.short	(.L_11 - .L_10)
.L_10:
        /*000c*/ 	.word	0x00000000
        /*0010*/ 	.short	0x0003
        /*0012*/ 	.short	0x0018
        /*0014*/ 	.byte	0x00, 0xf0, 0x11, 0x00


	//----- nvinfo : EIATTR_KPARAM_INFO
	.align		4
.L_11:
        /*0018*/ 	.byte	0x04, 0x17
        /*001a*/ 	.short	(.L_13 - .L_12)
.L_12:
        /*001c*/ 	.word	0x00000000
        /*0020*/ 	.short	0x0002
        /*0022*/ 	.short	0x0010
        /*0024*/ 	.byte	0x00, 0xf4, 0x21, 0x00


	//----- nvinfo : EIATTR_KPARAM_INFO
	.align		4
.L_13:
        /*0028*/ 	.byte	0x04, 0x17
        /*002a*/ 	.short	(.L_15 - .L_14)
.L_14:
        /*002c*/ 	.word	0x00000000
        /*0030*/ 	.short	0x0001
        /*0032*/ 	.short	0x0008
        /*0034*/ 	.byte	0x00, 0xf4, 0x21, 0x00


	//----- nvinfo : EIATTR_KPARAM_INFO
	.align		4
.L_15:
        /*0038*/ 	.byte	0x04, 0x17
        /*003a*/ 	.short	(.L_17 - .L_16)
.L_16:
        /*003c*/ 	.word	0x00000000
        /*0040*/ 	.short	0x0000
        /*0042*/ 	.short	0x0000
        /*0044*/ 	.byte	0x00, 0xf4, 0x21, 0x00


	//----- nvinfo : EIATTR_SPARSE_MMA_MASK
	.align		4
.L_17:
        /*0048*/ 	.byte	0x03, 0x50
        /*004a*/ 	.short	0x0000


	//----- nvinfo : EIATTR_MAXREG_COUNT
	.align		4
        /*004c*/ 	.byte	0x03, 0x1b
        /*004e*/ 	.short	0x00ff


	//----- nvinfo : EIATTR_EXIT_INSTR_OFFSETS
	.align		4
        /*0050*/ 	.byte	0x04, 0x1c
        /*0052*/ 	.short	(.L_19 - .L_18)


	//   ....[0]....
.L_18:
        /*0054*/ 	.word	0x000001e0


	//   ....[1]....
        /*0058*/ 	.word	0x00000210


	//----- nvinfo : EIATTR_REQNTID
	.align		4
.L_19:
        /*005c*/ 	.byte	0x04, 0x10
        /*005e*/ 	.short	(.L_21 - .L_20)
.L_20:
        /*0060*/ 	.word	0x00000080
        /*0064*/ 	.word	0x00000001
        /*0068*/ 	.word	0x00000001


	//----- nvinfo : EIATTR_CBANK_PARAM_SIZE
	.align		4
.L_21:
        /*006c*/ 	.byte	0x03, 0x19
        /*006e*/ 	.short	0x001c


	//----- nvinfo : EIATTR_PARAM_CBANK
	.align		4
        /*0070*/ 	.byte	0x04, 0x0a
        /*0072*/ 	.short	(.L_23 - .L_22)
	.align		4
.L_22:
        /*0074*/ 	.word	index@(.nv.constant0.triton_poi_fused_add_mul_0)
        /*0078*/ 	.short	0x0210
        /*007a*/ 	.short	0x001c


	//----- nvinfo : EIATTR_SW_WAR
	.align		4
.L_23:
        /*007c*/ 	.byte	0x04, 0x36
        /*007e*/ 	.short	(.L_25 - .L_24)
.L_24:
        /*0080*/ 	.word	0x00000008
.L_25:


//--------------------- .nv.callgraph             --------------------------
	.section	.nv.callgraph,"",@"SHT_CUDA_CALLGRAPH"
	.align	4
	.sectionentsize	8
	.align		4
        /*0000*/ 	.word	0x00000000
	.align		4
        /*0004*/ 	.word	0xffffffff
	.align		4
        /*0008*/ 	.word	0x00000000
	.align		4
        /*000c*/ 	.word	0xfffffffe
	.align		4
        /*0010*/ 	.word	0x00000000
	.align		4
        /*0014*/ 	.word	0xfffffffd
	.align		4
        /*0018*/ 	.word	0x00000000
	.align		4
        /*001c*/ 	.word	0xfffffffc


//--------------------- .text.triton_poi_fused_add_mul_0 --------------------------
	.section	.text.triton_poi_fused_add_mul_0,"ax",@progbits
	.align	128
        .global         triton_poi_fused_add_mul_0
        .type           triton_poi_fused_add_mul_0,@function
        .size           triton_poi_fused_add_mul_0,(.L_x_1 - triton_poi_fused_add_mul_0)
        .other          triton_poi_fused_add_mul_0,@"STO_CUDA_ENTRY STV_DEFAULT"
triton_poi_fused_add_mul_0:
.text.triton_poi_fused_add_mul_0:
[----:B------:R-:W0:Y:S02]  /*0000*/  LDC R1, c[0x0][0x28] ;  /* 0x00000a00ff017b82 */ /* 0x000e240000000800 */
[----:B------:R-:W1:Y:S01]  /*0010*/  S2R R0, SR_TID.X ;  /* 0x0000000000007919 */ /* 0x000e620000002100 */
[----:B------:R-:W2:Y:S01]  /*0020*/  LDC.64 R4, c[0x0][0x218] ;  /* 0x00008600ff047b82 */ /* 0x000ea20000000a00 */
[----:B------:R-:W-:Y:S01]  /*0030*/  HFMA2.MMA R13, -RZ, RZ, 0, 0 ;  /* 0x00000000ff0d7435 */ /* 0x000fe200000001ff */
[----:B------:R-:W-:Y:S01]  /*0040*/  IMAD.MOV.U32 R10, RZ, RZ, RZ ;  /* 0x000000ffff0a7224 */ /* 0x000fe200078e00ff */
[----:B------:R-:W3:Y:S01]  /*0050*/  S2R R11, SR_CTAID.X ;  /* 0x00000000000b7919 */ /* 0x000ee20000002500 */
[----:B------:R-:W-:-:S04]  /*0060*/  ULDC.64 UR4, c[0x0][0x208] ;  /* 0x0000820000047ab9 */ /* 0x000fc80000000a00 */
[----:B------:R-:W4:Y:S01]  /*0070*/  LDC.64 R2, c[0x0][0x210] ;  /* 0x00008400ff027b82 */ /* 0x000f220000000a00 */
[----:B-1----:R-:W-:Y:S02]  /*0080*/  LOP3.LUT R0, R0, 0x7f, RZ, 0xc0, !PT ;  /* 0x0000007f00007812 */ /* 0x002fe400078ec0ff */
[----:B---3--:R-:W-:-:S03]  /*0090*/  SHF.R.S32.HI R6, RZ, 0x18, R11 ;  /* 0x00000018ff067819 */ /* 0x008fc6000001140b */
[----:B------:R-:W-:Y:S01]  /*00a0*/  IMAD R11, R11, 0x80, R0 ;  /* 0x000000800b0b7824 */ /* 0x000fe200078e0200 */
[----:B------:R-:W-:-:S04]  /*00b0*/  SGXT R0, R6, 0x1 ;  /* 0x000000010600781a */ /* 0x000fc80000000200 */
[----:B------:R-:W-:Y:S02]  /*00c0*/  ISETP.GE.AND P0, PT, R11, 0x100, PT ;  /* 0x000001000b00780c */ /* 0x000fe40003f06270 */
[CC--:B------:R-:W-:Y:S02]  /*00d0*/  LEA.HI R6, R0.reuse, R11.reuse, RZ, 0x6 ;  /* 0x0000000b00067211 */ /* 0x0c0fe400078f30ff */
[----:B------:R-:W-:Y:S02]  /*00e0*/  LEA.HI R0, R0, R11, RZ, 0x4 ;  /* 0x0000000b00007211 */ /* 0x000fe400078f20ff */
[----:B------:R-:W-:Y:S02]  /*00f0*/  LOP3.LUT R6, R6, 0xffffffc0, RZ, 0xc0, !PT ;  /* 0xffffffc006067812 */ /* 0x000fe400078ec0ff */
[----:B------:R-:W-:-:S03]  /*0100*/  LOP3.LUT R0, R0, 0xfffffff0, RZ, 0xc0, !PT ;  /* 0xfffffff000007812 */ /* 0x000fc600078ec0ff */
[----:B------:R-:W-:Y:S01]  /*0110*/  IMAD.IADD R7, R11, 0x1, -R6 ;  /* 0x000000010b077824 */ /* 0x000fe200078e0a06 */
[----:B------:R-:W-:-:S03]  /*0120*/  IADD3 R9, R11, -R0, RZ ;  /* 0x800000000b097210 */ /* 0x000fc60007ffe0ff */
[----:B--2---:R-:W-:Y:S01]  /*0130*/  IMAD.WIDE R6, R7, 0x4, R4 ;  /* 0x0000000407067825 */ /* 0x004fe200078e0204 */
[----:B------:R-:W-:-:S03]  /*0140*/  MOV R0, RZ ;  /* 0x000000ff00007202 */ /* 0x000fc60000000f00 */
[----:B------:R-:W-:Y:S01]  /*0150*/  IMAD.WIDE R4, R9, 0x4, R4 ;  /* 0x0000000409047825 */ /* 0x000fe200078e0204 */
[----:B------:R-:W2:Y:S01]  /*0160*/  @!P0 LDG.E.EL R10, desc[UR4][R6.64+0x10000] ;  /* 0x01000004060a8981 */ /* 0x000ea2000c2e1900 */
[----:B------:R-:W1:Y:S02]  /*0170*/  LDC.64 R8, c[0x0][0x220] ;  /* 0x00008800ff087b82 */ /* 0x000e640000000a00 */
[C---:B----4-:R-:W-:Y:S01]  /*0180*/  IMAD.WIDE R2, R11.reuse, 0x4, R2 ;  /* 0x000000040b027825 */ /* 0x050fe200078e0202 */
[----:B------:R-:W2:Y:S04]  /*0190*/  @!P0 LDG.E.EL R13, desc[UR4][R4.64+0x20000] ;  /* 0x02000004040d8981 */ /* 0x000ea8000c2e1900 */
[----:B------:R-:W3:Y:S01]  /*01a0*/  @!P0 LDG.E R0, desc[UR4][R2.64] ;  /* 0x0000000402008981 */ /* 0x000ee2000c1e1900 */
[----:B-1----:R-:W-:-:S04]  /*01b0*/  IMAD.WIDE R8, R11, 0x4, R8 ;  /* 0x000000040b087825 */ /* 0x002fc800078e0208 */
[----:B--2---:R-:W-:-:S04]  /*01c0*/  FADD R13, R13, R10 ;  /* 0x0000000a0d0d7221 */ /* 0x004fc80000000000 */
[----:B---3--:R-:W-:Y:S01]  /*01d0*/  FMUL R0, R13, R0 ;  /* 0x000000000d007220 */ /* 0x008fe20000400000 */
[----:B------:R-:W-:Y:S06]  /*01e0*/  @P0 EXIT ;  /* 0x000000000000094d */ /* 0x000fec0003800000 */
[----:B------:R-:W-:-:S05]  /*01f0*/  FMUL R3, R0, 5 ;  /* 0x40a0000000037820 */ /* 0x000fca0000400000 */
[----:B------:R-:W-:Y:S01]  /*0200*/  STG.E desc[UR4][R8.64], R3 ;  /* 0x0000000308007986 */ /* 0x000fe2000c101904 */
[----:B------:R-:W-:Y:S05]  /*0210*/  EXIT ;  /* 0x000000000000794d */ /* 0x000fea0003800000 */
.L_x_0:
[----:B------:R-:W-:-:S00]  /*0220*/  BRA `(.L_x_0) ;  /* 0xfffffffc00fc7947 */ /* 0x000fc0000383ffff */
[----:B------:R-:W-:-:S00]  /*0230*/  NOP ;  /* 0x0000000000007918 */ /* 0x000fc00000000000 */
        /* <DEDUP_REMOVED lines=12> */
.L_x_1:


//--------------------- .nv.constant0.triton_poi_fused_add_mul_0 --------------------------
	.section	.nv.constant0.triton_poi_fused_add_mul_0,"a",@progbits
	.sectionflags	@""
	.align	4
.nv.constant0.triton_poi_fused_add_mul_0:
	.zero		556
